	.headerflags	@"EF_CUDA_TEXMODE_UNIFIED EF_CUDA_64BIT_ADDRESS EF_CUDA_ACCELERATORS EF_CUDA_SM90 EF_CUDA_VIRTUAL_SM(EF_CUDA_SM90)"
	.elftype	@"ET_EXEC"


//--------------------- .nv.info                  --------------------------
	.section	.nv.info,"",@"SHT_CUDA_INFO"
	.align	4


	//----- nvinfo : EIATTR_REGCOUNT
	.align		4
        /*0000*/ 	.byte	0x04, 0x2f
        /*0002*/ 	.short	(.L_3 - .L_2)
	.align		4
.L_2:
        /*0004*/ 	.word	index@(triton_poi_fused__native_batch_norm_legit_no_training_relu_26)
        /*0008*/ 	.word	0x00000016


	//----- nvinfo : EIATTR_MIN_STACK_SIZE
	.align		4
.L_3:
        /*000c*/ 	.byte	0x04, 0x12
        /*000e*/ 	.short	(.L_5 - .L_4)
	.align		4
.L_4:
        /*0010*/ 	.word	index@(triton_poi_fused__native_batch_norm_legit_no_training_relu_26)
        /*0014*/ 	.word	0x00000000


	//----- nvinfo : EIATTR_FRAME_SIZE
	.align		4
.L_5:
        /*0018*/ 	.byte	0x04, 0x11
        /*001a*/ 	.short	(.L_7 - .L_6)
	.align		4
.L_6:
        /*001c*/ 	.word	index@(triton_poi_fused__native_batch_norm_legit_no_training_relu_26)
        /*0020*/ 	.word	0x00000000


	//----- nvinfo : EIATTR_MIN_STACK_SIZE
	.align		4
.L_7:
        /*0024*/ 	.byte	0x04, 0x12
        /*0026*/ 	.short	(.L_9 - .L_8)
	.align		4
.L_8:
        /*0028*/ 	.word	index@(triton_poi_fused__native_batch_norm_legit_no_training_relu_26)
        /*002c*/ 	.word	0x00000000
.L_9:


//--------------------- .nv.info.triton_poi_fused__native_batch_norm_legit_no_training_relu_26 --------------------------
	.section	.nv.info.triton_poi_fused__native_batch_norm_legit_no_training_relu_26,"",@"SHT_CUDA_INFO"
	.sectionflags	@""
	.align	4


	//----- nvinfo : EIATTR_CUDA_API_VERSION
	.align		4
        /*0000*/ 	.byte	0x04, 0x37
        /*0002*/ 	.short	(.L_11 - .L_10)
.L_10:
        /*0004*/ 	.word	0x0000007c


	//----- nvinfo : EIATTR_KPARAM_INFO
	.align		4
.L_11:
        /*0008*/ 	.byte	0x04, 0x17
        /*000a*/ 	.short	(.L_13 - .L_12)
.L_12:
        /*000c*/ 	.word	0x00000000
        /*0010*/ 	.short	0x0006
        /*0012*/ 	.short	0x0030
        /*0014*/ 	.byte	0x00, 0xf0, 0x11, 0x00


	//----- nvinfo : EIATTR_KPARAM_INFO
	.align		4
.L_13:
        /*0018*/ 	.byte	0x04, 0x17
        /*001a*/ 	.short	(.L_15 - .L_14)
.L_14:
        /*001c*/ 	.word	0x00000000
        /*0020*/ 	.short	0x0005
        /*0022*/ 	.short	0x0028
        /*0024*/ 	.byte	0x00, 0xf4, 0x21, 0x00


	//----- nvinfo : EIATTR_KPARAM_INFO
	.align		4
.L_15:
        /*0028*/ 	.byte	0x04, 0x17
        /*002a*/ 	.short	(.L_17 - .L_16)
.L_16:
        /*002c*/ 	.word	0x00000000
        /*0030*/ 	.short	0x0004
        /*0032*/ 	.short	0x0020
        /*0034*/ 	.byte	0x00, 0xf4, 0x21, 0x00


	//----- nvinfo : EIATTR_KPARAM_INFO
	.align		4
.L_17:
        /*0038*/ 	.byte	0x04, 0x17
        /*003a*/ 	.short	(.L_19 - .L_18)
.L_18:
        /*003c*/ 	.word	0x00000000
        /*0040*/ 	.short	0x0003
        /*0042*/ 	.short	0x0018
        /*0044*/ 	.byte	0x00, 0xf4, 0x21, 0x00


	//----- nvinfo : EIATTR_KPARAM_INFO
	.align		4
.L_19:
        /*0048*/ 	.byte	0x04, 0x17
        /*004a*/ 	.short	(.L_21 - .L_20)
.L_20:
        /*004c*/ 	.word	0x00000000
        /*0050*/ 	.short	0x0002
        /*0052*/ 	.short	0x0010
        /*0054*/ 	.byte	0x00, 0xf4, 0x21, 0x00


	//----- nvinfo : EIATTR_KPARAM_INFO
	.align		4
.L_21:
        /*0058*/ 	.byte	0x04, 0x17
        /*005a*/ 	.short	(.L_23 - .L_22)
.L_22:
        /*005c*/ 	.word	0x00000000
        /*0060*/ 	.short	0x0001
        /*0062*/ 	.short	0x0008
        /*0064*/ 	.byte	0x00, 0xf4, 0x21, 0x00


	//----- nvinfo : EIATTR_KPARAM_INFO
	.align		4
.L_23:
        /*0068*/ 	.byte	0x04, 0x17
        /*006a*/ 	.short	(.L_25 - .L_24)
.L_24:
        /*006c*/ 	.word	0x00000000
        /*0070*/ 	.short	0x0000
        /*0072*/ 	.short	0x0000
        /*0074*/ 	.byte	0x00, 0xf4, 0x21, 0x00


	//----- nvinfo : EIATTR_SPARSE_MMA_MASK
	.align		4
.L_25:
        /*0078*/ 	.byte	0x03, 0x50
        /*007a*/ 	.short	0x0000


	//----- nvinfo : EIATTR_MAXREG_COUNT
	.align		4
        /*007c*/ 	.byte	0x03, 0x1b
        /*007e*/ 	.short	0x00ff


	//----- nvinfo : EIATTR_EXIT_INSTR_OFFSETS
	.align		4
        /*0080*/ 	.byte	0x04, 0x1c
        /*0082*/ 	.short	(.L_27 - .L_26)


	//   ....[0]....
.L_26:
        /*0084*/ 	.word	0x000004e0


	//   ....[1]....
        /*0088*/ 	.word	0x00000500


	//----- nvinfo : EIATTR_REQNTID
	.align		4
.L_27:
        /*008c*/ 	.byte	0x04, 0x10
        /*008e*/ 	.short	(.L_29 - .L_28)
.L_28:
        /*0090*/ 	.word	0x00000080
        /*0094*/ 	.word	0x00000001
        /*0098*/ 	.word	0x00000001


	//----- nvinfo : EIATTR_CBANK_PARAM_SIZE
	.align		4
.L_29:
        /*009c*/ 	.byte	0x03, 0x19
        /*009e*/ 	.short	0x0034


	//----- nvinfo : EIATTR_PARAM_CBANK
	.align		4
        /*00a0*/ 	.byte	0x04, 0x0a
        /*00a2*/ 	.short	(.L_31 - .L_30)
	.align		4
.L_30:
        /*00a4*/ 	.word	index@(.nv.constant0.triton_poi_fused__native_batch_norm_legit_no_training_relu_26)
        /*00a8*/ 	.short	0x0210
        /*00aa*/ 	.short	0x0034


	//----- nvinfo : EIATTR_SW_WAR
	.align		4
.L_31:
        /*00ac*/ 	.byte	0x04, 0x36
        /*00ae*/ 	.short	(.L_33 - .L_32)
.L_32:
        /*00b0*/ 	.word	0x00000008
.L_33:


//--------------------- .nv.callgraph             --------------------------
	.section	.nv.callgraph,"",@"SHT_CUDA_CALLGRAPH"
	.align	4
	.sectionentsize	8
	.align		4
        /*0000*/ 	.word	0x00000000
	.align		4
        /*0004*/ 	.word	0xffffffff
	.align		4
        /*0008*/ 	.word	0x00000000
	.align		4
        /*000c*/ 	.word	0xfffffffe
	.align		4
        /*0010*/ 	.word	0x00000000
	.align		4
        /*0014*/ 	.word	0xfffffffd
	.align		4
        /*0018*/ 	.word	0x00000000
	.align		4
        /*001c*/ 	.word	0xfffffffc


//--------------------- .nv.constant4             --------------------------
	.section	.nv.constant4,"a",@progbits
	.align	8
	.align		8
.nv.constant4:
        /*0000*/ 	.dword	_$_str
	.align		8
        /*0008*/ 	.dword	_$_str_$_2


//--------------------- .text.triton_poi_fused__native_batch_norm_legit_no_training_relu_26 --------------------------
	.section	.text.triton_poi_fused__native_batch_norm_legit_no_training_relu_26,"ax",@progbits
	.align	128
        .global         triton_poi_fused__native_batch_norm_legit_no_training_relu_26
        .type           triton_poi_fused__native_batch_norm_legit_no_training_relu_26,@function
        .size           triton_poi_fused__native_batch_norm_legit_no_training_relu_26,(.L_x_1 - triton_poi_fused__native_batch_norm_legit_no_training_relu_26)
        .other          triton_poi_fused__native_batch_norm_legit_no_training_relu_26,@"STO_CUDA_ENTRY STV_DEFAULT"
triton_poi_fused__native_batch_norm_legit_no_training_relu_26:
.text.triton_poi_fused__native_batch_norm_legit_no_training_relu_26:
[----:B------:R-:W0:Y:S01]  /*0000*/  LDC R1, c[0x0][0x28] ;  /* 0x00000a00ff017b82 */ /* 0x000e220000000800 */
[----:B------:R-:W1:Y:S07]  /*0010*/  S2R R0, SR_TID.X ;  /* 0x0000000000007919 */ /* 0x000e6e0000002100 */
[----:B------:R-:W2:Y:S01]  /*0020*/  LDC.64 R8, c[0x0][0x220] ;  /* 0x00008800ff087b82 */ /* 0x000ea20000000a00 */
[----:B------:R-:W-:Y:S01]  /*0030*/  ULDC.64 UR4, c[0x0][0x208] ;  /* 0x0000820000047ab9 */ /* 0x000fe20000000a00 */
[----:B------:R-:W3:Y:S06]  /*0040*/  S2R R5, SR_CTAID.X ;  /* 0x0000000000057919 */ /* 0x000eec0000002500 */
[----:B------:R-:W4:Y:S08]  /*0050*/  LDC.64 R12, c[0x0][0x210] ;  /* 0x00008400ff0c7b82 */ /* 0x000f300000000a00 */
[----:B------:R-:W5:Y:S08]  /*0060*/  LDC.64 R14, c[0x0][0x218] ;  /* 0x00008600ff0e7b82 */ /* 0x000f700000000a00 */
[----:B------:R-:W4:Y:S01]  /*0070*/  LDC.64 R16, c[0x0][0x228] ;  /* 0x00008a00ff107b82 */ /* 0x000f220000000a00 */
[----:B-1----:R-:W-:-:S07]  /*0080*/  SHF.L.U32 R0, R0, 0x1, RZ ;  /* 0x0000000100007819 */ /* 0x002fce00000006ff */
[----:B------:R-:W1:Y:S01]  /*0090*/  LDC.64 R18, c[0x0][0x230] ;  /* 0x00008c00ff127b82 */ /* 0x000e620000000a00 */
[----:B---3--:R-:W-:Y:S02]  /*00a0*/  SHF.R.S32.HI R3, RZ, 0x17, R5 ;  /* 0x00000017ff037819 */ /* 0x008fe40000011405 */
[----:B------:R-:W-:Y:S02]  /*00b0*/  LOP3.LUT R0, R0, 0xfe, RZ, 0xc0, !PT ;  /* 0x000000fe00007812 */ /* 0x000fe400078ec0ff */
[----:B------:R-:W-:Y:S02]  /*00c0*/  SGXT R3, R3, 0x1 ;  /* 0x000000010303781a */ /* 0x000fe40000000200 */
[----:B------:R-:W-:-:S04]  /*00d0*/  LEA R0, R5, R0, 0x8 ;  /* 0x0000000005007211 */ /* 0x000fc800078e40ff */
[----:B------:R-:W-:Y:S02]  /*00e0*/  LEA.HI R3, R3, R0, RZ, 0x2 ;  /* 0x0000000003037211 */ /* 0x000fe400078f10ff */
[----:B------:R-:W-:Y:S02]  /*00f0*/  ISETP.GE.AND P0, PT, R0, 0x1400, PT ;  /* 0x000014000000780c */ /* 0x000fe40003f06270 */
[----:B------:R-:W-:-:S05]  /*0100*/  SHF.R.S32.HI R3, RZ, 0x2, R3 ;  /* 0x00000002ff037819 */ /* 0x000fca0000011403 */
[----:B------:R-:W-:-:S05]  /*0110*/  IMAD.HI R2, R3, 0x66666667, RZ ;  /* 0x6666666703027827 */ /* 0x000fca00078e02ff */
[----:B------:R-:W-:-:S04]  /*0120*/  SHF.R.U32.HI R5, RZ, 0x1f, R2 ;  /* 0x0000001fff057819 */ /* 0x000fc80000011602 */
[----:B------:R-:W-:Y:S02]  /*0130*/  LEA.HI.SX32 R2, R2, R5, 0x19 ;  /* 0x0000000502027211 */ /* 0x000fe400078fcaff */
[----:B------:R-:W-:-:S03]  /*0140*/  CS2R R4, SRZ ;  /* 0x0000000000047805 */ /* 0x000fc6000001ff00 */
[----:B------:R-:W-:-:S04]  /*0150*/  IMAD R11, R2, -0x140, R3 ;  /* 0xfffffec0020b7824 */ /* 0x000fc800078e0203 */
[----:B--2---:R-:W-:-:S05]  /*0160*/  IMAD.WIDE R8, R11, 0x4, R8 ;  /* 0x000000040b087825 */ /* 0x004fca00078e0208 */
[----:B------:R-:W2:Y:S04]  /*0170*/  @!P0 LDG.E.EL R4, desc[UR4][R8.64] ;  /* 0x0000000408048981 */ /* 0x000ea8000c2e1900 */
[----:B------:R3:W2:Y:S01]  /*0180*/  @!P0 LDG.E.EL R5, desc[UR4][R8.64] ;  /* 0x0000000408058981 */ /* 0x0006a2000c2e1900 */
[----:B------:R-:W-:Y:S02]  /*0190*/  CS2R R6, SRZ ;  /* 0x0000000000067805 */ /* 0x000fe4000001ff00 */
[----:B------:R-:W-:Y:S01]  /*01a0*/  CS2R R2, SRZ ;  /* 0x0000000000027805 */ /* 0x000fe2000001ff00 */
[----:B----4-:R-:W-:-:S04]  /*01b0*/  IMAD.WIDE R12, R0, 0x4, R12 ;  /* 0x00000004000c7825 */ /* 0x010fc800078e020c */
[C---:B-----5:R-:W-:Y:S01]  /*01c0*/  IMAD.WIDE R14, R11.reuse, 0x4, R14 ;  /* 0x000000040b0e7825 */ /* 0x060fe200078e020e */
[----:B------:R-:W4:Y:S04]  /*01d0*/  @!P0 LDG.E.64 R2, desc[UR4][R12.64] ;  /* 0x000000040c028981 */ /* 0x000f28000c1e1b00 */
[----:B------:R-:W4:Y:S01]  /*01e0*/  @!P0 LDG.E.EL R7, desc[UR4][R14.64] ;  /* 0x000000040e078981 */ /* 0x000f22000c2e1900 */
[C---:B0-----:R-:W-:Y:S01]  /*01f0*/  IMAD.WIDE R16, R11.reuse, 0x4, R16 ;  /* 0x000000040b107825 */ /* 0x041fe200078e0210 */
[----:B---3--:R-:W-:Y:S02]  /*0200*/  CS2R R8, SRZ ;  /* 0x0000000000087805 */ /* 0x008fe4000001ff00 */
[----:B------:R-:W3:Y:S01]  /*0210*/  @!P0 LDG.E.EL R6, desc[UR4][R14.64] ;  /* 0x000000040e068981 */ /* 0x000ee2000c2e1900 */
[----:B-1----:R-:W-:Y:S01]  /*0220*/  IMAD.WIDE R18, R11, 0x4, R18 ;  /* 0x000000040b127825 */ /* 0x002fe200078e0212 */
[----:B------:R-:W-:-:S02]  /*0230*/  CS2R R10, SRZ ;  /* 0x00000000000a7805 */ /* 0x000fc4000001ff00 */
[----:B------:R-:W5:Y:S04]  /*0240*/  @!P0 LDG.E.EL R9, desc[UR4][R16.64] ;  /* 0x0000000410098981 */ /* 0x000f68000c2e1900 */
[----:B------:R0:W3:Y:S04]  /*0250*/  @!P0 LDG.E.EL R11, desc[UR4][R16.64] ;  /* 0x00000004100b8981 */ /* 0x0000e8000c2e1900 */
[----:B------:R-:W3:Y:S04]  /*0260*/  @!P0 LDG.E.EL R10, desc[UR4][R18.64] ;  /* 0x00000004120a8981 */ /* 0x000ee8000c2e1900 */
[----:B------:R-:W5:Y:S01]  /*0270*/  @!P0 LDG.E.EL R8, desc[UR4][R18.64] ;  /* 0x0000000412088981 */ /* 0x000f62000c2e1900 */
[----:B0-----:R-:W-:Y:S01]  /*0280*/  HFMA2.MMA R16, -RZ, RZ, 1.625, 0 ;  /* 0x3e800000ff107435 */ /* 0x001fe200000001ff */
[----:B------:R-:W-:-:S04]  /*0290*/  IMAD.HI R14, R0, 0x66666667, RZ ;  /* 0x66666667000e7827 */ /* 0x000fc800078e02ff */
[----:B--2---:R-:W-:Y:S01]  /*02a0*/  FADD R4, R4, 0.0010000000474974513054 ;  /* 0x3a83126f04047421 */ /* 0x004fe20000000000 */
[----:B------:R-:W-:-:S03]  /*02b0*/  FADD R5, R5, 0.0010000000474974513054 ;  /* 0x3a83126f05057421 */ /* 0x000fc60000000000 */
[----:B------:R-:W0:Y:S08]  /*02c0*/  MUFU.SQRT R12, R4 ;  /* 0x00000004000c7308 */ /* 0x000e300000002000 */
[----:B------:R1:W2:Y:S01]  /*02d0*/  MUFU.SQRT R13, R5 ;  /* 0x00000005000d7308 */ /* 0x0002a20000002000 */
[C---:B0-----:R-:W-:Y:S02]  /*02e0*/  FSETP.GT.AND P1, PT, R12.reuse, 8.50705917302346158658e+37, PT ;  /* 0x7e8000000c00780b */ /* 0x041fe40003f24000 */
[----:B------:R-:W-:Y:S01]  /*02f0*/  FSETP.GEU.AND P3, PT, R12, 1.175494350822287508e-38, PT ;  /* 0x008000000c00780b */ /* 0x000fe20003f6e000 */
[----:B-1----:R-:W0:Y:S01]  /*0300*/  LDC.64 R4, c[0x0][0x238] ;  /* 0x00008e00ff047b82 */ /* 0x002e220000000a00 */
[----:B--2---:R-:W-:-:S02]  /*0310*/  FSETP.GT.AND P2, PT, R13, 8.50705917302346158658e+37, PT ;  /* 0x7e8000000d00780b */ /* 0x004fc40003f44000 */
[----:B------:R-:W-:-:S07]  /*0320*/  FSETP.GEU.AND P4, PT, R13, 1.175494350822287508e-38, PT ;  /* 0x008000000d00780b */ /* 0x000fce0003f8e000 */
[----:B------:R-:W-:-:S04]  /*0330*/  @P1 FMUL R12, R12, 0.25 ;  /* 0x3e8000000c0c1820 */ /* 0x000fc80000400000 */
[----:B------:R-:W-:Y:S01]  /*0340*/  @!P3 FMUL R12, R12, 16777216 ;  /* 0x4b8000000c0cb820 */ /* 0x000fe20000400000 */
[----:B------:R-:W-:-:S04]  /*0350*/  @P2 FMUL R13, R13, 0.25 ;  /* 0x3e8000000d0d2820 */ /* 0x000fc80000400000 */
[----:B------:R-:W-:Y:S01]  /*0360*/  @!P4 FMUL R13, R13, 16777216 ;  /* 0x4b8000000d0dc820 */ /* 0x000fe20000400000 */
[----:B------:R-:W1:Y:S01]  /*0370*/  MUFU.RCP R12, R12 ;  /* 0x0000000c000c7308 */ /* 0x000e620000001000 */
[----:B------:R-:W-:-:S07]  /*0380*/  FSEL R15, R16, 1, P1 ;  /* 0x3f800000100f7808 */ /* 0x000fce0000800000 */
[----:B------:R-:W2:Y:S01]  /*0390*/  MUFU.RCP R13, R13 ;  /* 0x0000000d000d7308 */ /* 0x000ea20000001000 */
[----:B------:R-:W-:Y:S01]  /*03a0*/  FSEL R16, R16, 1, P2 ;  /* 0x3f80000010107808 */ /* 0x000fe20001000000 */
[----:B------:R-:W-:Y:S01]  /*03b0*/  @!P3 FMUL R15, R15, 16777216 ;  /* 0x4b8000000f0fb820 */ /* 0x000fe20000400000 */
[----:B----4-:R-:W-:-:S03]  /*03c0*/  FADD R2, -R7, R2 ;  /* 0x0000000207027221 */ /* 0x010fc60000000100 */
[----:B------:R-:W-:Y:S01]  /*03d0*/  @!P4 FMUL R16, R16, 16777216 ;  /* 0x4b8000001010c820 */ /* 0x000fe20000400000 */
[----:B------:R-:W-:Y:S01]  /*03e0*/  SHF.R.U32.HI R7, RZ, 0x1f, R14 ;  /* 0x0000001fff077819 */ /* 0x000fe2000001160e */
[----:B-1----:R-:W-:Y:S01]  /*03f0*/  FMUL R15, R12, R15 ;  /* 0x0000000f0c0f7220 */ /* 0x002fe20000400000 */
[----:B---3--:R-:W-:Y:S02]  /*0400*/  FADD R3, -R6, R3 ;  /* 0x0000000306037221 */ /* 0x008fe40000000100 */
[----:B------:R-:W-:Y:S01]  /*0410*/  LEA.HI.SX32 R7, R14, R7, 0x17 ;  /* 0x000000070e077211 */ /* 0x000fe200078fbaff */
[----:B--2---:R-:W-:Y:S01]  /*0420*/  FMUL R16, R13, R16 ;  /* 0x000000100d107220 */ /* 0x004fe20000400000 */
[----:B------:R-:W-:-:S03]  /*0430*/  FMUL R15, R2, R15 ;  /* 0x0000000f020f7220 */ /* 0x000fc60000400000 */
[----:B------:R-:W-:Y:S01]  /*0440*/  FMUL R3, R3, R16 ;  /* 0x0000001003037220 */ /* 0x000fe20000400000 */
[----:B------:R-:W-:Y:S01]  /*0450*/  FFMA R10, R15, R11, R10 ;  /* 0x0000000b0f0a7223 */ /* 0x000fe2000000000a */
[----:B------:R-:W-:Y:S02]  /*0460*/  IMAD R0, R7, -0x500, R0 ;  /* 0xfffffb0007007824 */ /* 0x000fe400078e0200 */
[----:B-----5:R-:W-:Y:S02]  /*0470*/  FFMA R3, R3, R9, R8 ;  /* 0x0000000903037223 */ /* 0x020fe40000000008 */
[----:B------:R-:W-:Y:S01]  /*0480*/  IMAD R7, R7, 0x1800, R0 ;  /* 0x0000180007077824 */ /* 0x000fe200078e0200 */
[C---:B------:R-:W-:Y:S02]  /*0490*/  FSETP.GEU.AND P1, PT, R10.reuse, RZ, PT ;  /* 0x000000ff0a00720b */ /* 0x040fe40003f2e000 */
[----:B------:R-:W-:Y:S01]  /*04a0*/  FSETP.GEU.AND P2, PT, R3, RZ, PT ;  /* 0x000000ff0300720b */ /* 0x000fe20003f4e000 */
[----:B0-----:R-:W-:Y:S01]  /*04b0*/  IMAD.WIDE R4, R7, 0x4, R4 ;  /* 0x0000000407047825 */ /* 0x001fe200078e0204 */
[----:B------:R-:W-:-:S02]  /*04c0*/  FSEL R2, R10, RZ, P1 ;  /* 0x000000ff0a027208 */ /* 0x000fc40000800000 */
[----:B------:R-:W-:Y:S01]  /*04d0*/  FSEL R3, R3, RZ, P2 ;  /* 0x000000ff03037208 */ /* 0x000fe20001000000 */
[----:B------:R-:W-:Y:S08]  /*04e0*/  @P0 EXIT ;  /* 0x000000000000094d */ /* 0x000ff00003800000 */
[----:B------:R-:W-:Y:S01]  /*04f0*/  STG.E.64 desc[UR4][R4.64], R2 ;  /* 0x0000000204007986 */ /* 0x000fe2000c101b04 */
[----:B------:R-:W-:Y:S05]  /*0500*/  EXIT ;  /* 0x000000000000794d */ /* 0x000fea0003800000 */
.L_x_0:
[----:B------:R-:W-:-:S00]  /*0510*/  BRA `(.L_x_0) ;  /* 0xfffffffc00fc7947 */ /* 0x000fc0000383ffff */
[----:B------:R-:W-:-:S00]  /*0520*/  NOP ;  /* 0x0000000000007918 */ /* 0x000fc00000000000 */
        /* <DEDUP_REMOVED lines=13> */
.L_x_1:


//--------------------- .nv.global.init           --------------------------
	.section	.nv.global.init,"aw",@progbits
.nv.global.init:
	.type		_$_str,@object
	.size		_$_str,(_$_str_$_2 - _$_str)
_$_str:
        /*0000*/ 	.byte	0x5f, 0x5f, 0x43, 0x55, 0x44, 0x41, 0x5f, 0x46, 0x54, 0x5a, 0x00
	.type		_$_str_$_2,@object
	.size		_$_str_$_2,(.L_1 - _$_str_$_2)
_$_str_$_2:
        /*000b*/ 	.byte	0x5f, 0x5f, 0x43, 0x55, 0x44, 0x41, 0x5f, 0x50, 0x52, 0x45, 0x43, 0x5f, 0x53, 0x51, 0x52, 0x54
        /*001b*/ 	.byte	0x00
.L_1:


//--------------------- .nv.constant0.triton_poi_fused__native_batch_norm_legit_no_training_relu_26 --------------------------
	.section	.nv.constant0.triton_poi_fused__native_batch_norm_legit_no_training_relu_26,"a",@progbits
	.sectionflags	@""
	.align	4
.nv.constant0.triton_poi_fused__native_batch_norm_legit_no_training_relu_26:
	.zero		580
